	.headerflags	@"EF_CUDA_TEXMODE_UNIFIED EF_CUDA_64BIT_ADDRESS EF_CUDA_ACCELERATORS EF_CUDA_SM90 EF_CUDA_VIRTUAL_SM(EF_CUDA_SM90)"
	.elftype	@"ET_EXEC"


//--------------------- .nv.info                  --------------------------
	.section	.nv.info,"",@"SHT_CUDA_INFO"
	.align	4


	//----- nvinfo : EIATTR_REGCOUNT
	.align		4
        /*0000*/ 	.byte	0x04, 0x2f
        /*0002*/ 	.short	(.L_1 - .L_0)
	.align		4
.L_0:
        /*0004*/ 	.word	index@(triton_poi_fused__softmax_5)
        /*0008*/ 	.word	0x00000012


	//----- nvinfo : EIATTR_MIN_STACK_SIZE
	.align		4
.L_1:
        /*000c*/ 	.byte	0x04, 0x12
        /*000e*/ 	.short	(.L_3 - .L_2)
	.align		4
.L_2:
        /*0010*/ 	.word	index@(triton_poi_fused__softmax_5)
        /*0014*/ 	.word	0x00000000


	//----- nvinfo : EIATTR_FRAME_SIZE
	.align		4
.L_3:
        /*0018*/ 	.byte	0x04, 0x11
        /*001a*/ 	.short	(.L_5 - .L_4)
	.align		4
.L_4:
        /*001c*/ 	.word	index@(triton_poi_fused__softmax_5)
        /*0020*/ 	.word	0x00000000


	//----- nvinfo : EIATTR_MIN_STACK_SIZE
	.align		4
.L_5:
        /*0024*/ 	.byte	0x04, 0x12
        /*0026*/ 	.short	(.L_7 - .L_6)
	.align		4
.L_6:
        /*0028*/ 	.word	index@(triton_poi_fused__softmax_5)
        /*002c*/ 	.word	0x00000000
.L_7:


//--------------------- .nv.info.triton_poi_fused__softmax_5 --------------------------
	.section	.nv.info.triton_poi_fused__softmax_5,"",@"SHT_CUDA_INFO"
	.sectionflags	@""
	.align	4


	//----- nvinfo : EIATTR_CUDA_API_VERSION
	.align		4
        /*0000*/ 	.byte	0x04, 0x37
        /*0002*/ 	.short	(.L_9 - .L_8)
.L_8:
        /*0004*/ 	.word	0x0000007c


	//----- nvinfo : EIATTR_KPARAM_INFO
	.align		4
.L_9:
        /*0008*/ 	.byte	0x04, 0x17
        /*000a*/ 	.short	(.L_11 - .L_10)
.L_10:
        /*000c*/ 	.word	0x00000000
        /*0010*/ 	.short	0x0002
        /*0012*/ 	.short	0x0010
        /*0014*/ 	.byte	0x00, 0xf0, 0x11, 0x00


	//----- nvinfo : EIATTR_KPARAM_INFO
	.align		4
.L_11:
        /*0018*/ 	.byte	0x04, 0x17
        /*001a*/ 	.short	(.L_13 - .L_12)
.L_12:
        /*001c*/ 	.word	0x00000000
        /*0020*/ 	.short	0x0001
        /*0022*/ 	.short	0x0008
        /*0024*/ 	.byte	0x00, 0xf4, 0x21, 0x00


	//----- nvinfo : EIATTR_KPARAM_INFO
	.align		4
.L_13:
        /*0028*/ 	.byte	0x04, 0x17
        /*002a*/ 	.short	(.L_15 - .L_14)
.L_14:
        /*002c*/ 	.word	0x00000000
        /*0030*/ 	.short	0x0000
        /*0032*/ 	.short	0x0000
        /*0034*/ 	.byte	0x00, 0xf4, 0x21, 0x00


	//----- nvinfo : EIATTR_SPARSE_MMA_MASK
	.align		4
.L_15:
        /*0038*/ 	.byte	0x03, 0x50
        /*003a*/ 	.short	0x0000


	//----- nvinfo : EIATTR_MAXREG_COUNT
	.align		4
        /*003c*/ 	.byte	0x03, 0x1b
        /*003e*/ 	.short	0x00ff


	//----- nvinfo : EIATTR_EXIT_INSTR_OFFSETS
	.align		4
        /*0040*/ 	.byte	0x04, 0x1c
        /*0042*/ 	.short	(.L_17 - .L_16)


	//   ....[0]....
.L_16:
        /*0044*/ 	.word	0x00000360


	//   ....[1]....
        /*0048*/ 	.word	0x00000380


	//----- nvinfo : EIATTR_REQNTID
	.align		4
.L_17:
        /*004c*/ 	.byte	0x04, 0x10
        /*004e*/ 	.short	(.L_19 - .L_18)
.L_18:
        /*0050*/ 	.word	0x00000080
        /*0054*/ 	.word	0x00000001
        /*0058*/ 	.word	0x00000001


	//----- nvinfo : EIATTR_CBANK_PARAM_SIZE
	.align		4
.L_19:
        /*005c*/ 	.byte	0x03, 0x19
        /*005e*/ 	.short	0x0014


	//----- nvinfo : EIATTR_PARAM_CBANK
	.align		4
        /*0060*/ 	.byte	0x04, 0x0a
        /*0062*/ 	.short	(.L_21 - .L_20)
	.align		4
.L_20:
        /*0064*/ 	.word	index@(.nv.constant0.triton_poi_fused__softmax_5)
        /*0068*/ 	.short	0x0210
        /*006a*/ 	.short	0x0014


	//----- nvinfo : EIATTR_SW_WAR
	.align		4
.L_21:
        /*006c*/ 	.byte	0x04, 0x36
        /*006e*/ 	.short	(.L_23 - .L_22)
.L_22:
        /*0070*/ 	.word	0x00000008
.L_23:


//--------------------- .nv.callgraph             --------------------------
	.section	.nv.callgraph,"",@"SHT_CUDA_CALLGRAPH"
	.align	4
	.sectionentsize	8
	.align		4
        /*0000*/ 	.word	0x00000000
	.align		4
        /*0004*/ 	.word	0xffffffff
	.align		4
        /*0008*/ 	.word	0x00000000
	.align		4
        /*000c*/ 	.word	0xfffffffe
	.align		4
        /*0010*/ 	.word	0x00000000
	.align		4
        /*0014*/ 	.word	0xfffffffd
	.align		4
        /*0018*/ 	.word	0x00000000
	.align		4
        /*001c*/ 	.word	0xfffffffc


//--------------------- .text.triton_poi_fused__softmax_5 --------------------------
	.section	.text.triton_poi_fused__softmax_5,"ax",@progbits
	.align	128
        .global         triton_poi_fused__softmax_5
        .type           triton_poi_fused__softmax_5,@function
        .size           triton_poi_fused__softmax_5,(.L_x_1 - triton_poi_fused__softmax_5)
        .other          triton_poi_fused__softmax_5,@"STO_CUDA_ENTRY STV_DEFAULT"
triton_poi_fused__softmax_5:
.text.triton_poi_fused__softmax_5:
[----:B------:R-:W0:Y:S02]  /*0000*/  LDC R1, c[0x0][0x28] ;  /* 0x00000a00ff017b82 */ /* 0x000e240000000800 */
[----:B------:R-:W1:Y:S01]  /*0010*/  S2R R0, SR_TID.X ;  /* 0x0000000000007919 */ /* 0x000e620000002100 */
[----:B------:R-:W2:Y:S01]  /*0020*/  LDC.64 R2, c[0x0][0x210] ;  /* 0x00008400ff027b82 */ /* 0x000ea20000000a00 */
[----:B------:R-:W-:Y:S02]  /*0030*/  MOV R6, RZ ;  /* 0x000000ff00067202 */ /* 0x000fe40000000f00 */
[----:B------:R-:W-:Y:S01]  /*0040*/  CS2R R10, SRZ ;  /* 0x00000000000a7805 */ /* 0x000fe2000001ff00 */
[----:B------:R-:W3:Y:S01]  /*0050*/  S2R R7, SR_CTAID.X ;  /* 0x0000000000077919 */ /* 0x000ee20000002500 */
[----:B------:R-:W-:Y:S01]  /*0060*/  CS2R R12, SRZ ;  /* 0x00000000000c7805 */ /* 0x000fe2000001ff00 */
[----:B------:R-:W-:Y:S01]  /*0070*/  ULDC.64 UR4, c[0x0][0x208] ;  /* 0x0000820000047ab9 */ /* 0x000fe20000000a00 */
[----:B-1----:R-:W-:Y:S02]  /*0080*/  SHF.L.U32 R0, R0, 0x1, RZ ;  /* 0x0000000100007819 */ /* 0x002fe400000006ff */
[----:B---3--:R-:W-:-:S02]  /*0090*/  SHF.R.S32.HI R4, RZ, 0x17, R7 ;  /* 0x00000017ff047819 */ /* 0x008fc40000011407 */
[----:B------:R-:W-:Y:S02]  /*00a0*/  LOP3.LUT R0, R0, 0xfe, RZ, 0xc0, !PT ;  /* 0x000000fe00007812 */ /* 0x000fe400078ec0ff */
[----:B------:R-:W-:Y:S02]  /*00b0*/  SGXT R4, R4, 0x1 ;  /* 0x000000010404781a */ /* 0x000fe40000000200 */
[----:B------:R-:W-:Y:S01]  /*00c0*/  LEA R7, R7, R0, 0x8 ;  /* 0x0000000007077211 */ /* 0x000fe200078e40ff */
[----:B------:R-:W-:-:S03]  /*00d0*/  HFMA2.MMA R0, -RZ, RZ, 0, 0 ;  /* 0x00000000ff007435 */ /* 0x000fc600000001ff */
[----:B------:R-:W-:Y:S02]  /*00e0*/  LEA.HI R4, R4, R7, RZ, 0x2 ;  /* 0x0000000704047211 */ /* 0x000fe400078f10ff */
[----:B------:R-:W-:Y:S02]  /*00f0*/  ISETP.GE.AND P4, PT, R7, 0x100, PT ;  /* 0x000001000700780c */ /* 0x000fe40003f86270 */
[----:B------:R-:W-:-:S05]  /*0100*/  LOP3.LUT R9, R4, 0xfffffffc, RZ, 0xc0, !PT ;  /* 0xfffffffc04097812 */ /* 0x000fca00078ec0ff */
[----:B--2---:R-:W-:Y:S01]  /*0110*/  IMAD.WIDE R8, R9, 0x4, R2 ;  /* 0x0000000409087825 */ /* 0x004fe200078e0202 */
[----:B------:R-:W-:-:S05]  /*0120*/  CS2R R14, SRZ ;  /* 0x00000000000e7805 */ /* 0x000fca000001ff00 */
[----:B------:R-:W2:Y:S04]  /*0130*/  @!P4 LDG.E.EL R0, desc[UR4][R8.64] ;  /* 0x000000040800c981 */ /* 0x000ea8000c2e1900 */
[----:B------:R-:W2:Y:S04]  /*0140*/  @!P4 LDG.E.EL R11, desc[UR4][R8.64+0x4] ;  /* 0x00000404080bc981 */ /* 0x000ea8000c2e1900 */
[----:B------:R-:W3:Y:S04]  /*0150*/  @!P4 LDG.E.EL R6, desc[UR4][R8.64] ;  /* 0x000000040806c981 */ /* 0x000ee8000c2e1900 */
[----:B------:R-:W3:Y:S04]  /*0160*/  @!P4 LDG.E.EL R13, desc[UR4][R8.64+0x4] ;  /* 0x00000404080dc981 */ /* 0x000ee8000c2e1900 */
[----:B------:R-:W4:Y:S04]  /*0170*/  @!P4 LDG.E.EL R10, desc[UR4][R8.64+0x8] ;  /* 0x00000804080ac981 */ /* 0x000f28000c2e1900 */
[----:B------:R-:W5:Y:S04]  /*0180*/  @!P4 LDG.E.EL R12, desc[UR4][R8.64+0x8] ;  /* 0x00000804080cc981 */ /* 0x000f68000c2e1900 */
[----:B------:R-:W5:Y:S04]  /*0190*/  @!P4 LDG.E.EL R14, desc[UR4][R8.64+0xc] ;  /* 0x00000c04080ec981 */ /* 0x000f68000c2e1900 */
[----:B------:R-:W5:Y:S01]  /*01a0*/  @!P4 LDG.E.EL R15, desc[UR4][R8.64+0xc] ;  /* 0x00000c04080fc981 */ /* 0x000f62000c2e1900 */
[----:B------:R-:W-:Y:S01]  /*01b0*/  CS2R R4, SRZ ;  /* 0x0000000000047805 */ /* 0x000fe2000001ff00 */
[----:B------:R-:W-:-:S05]  /*01c0*/  IMAD.WIDE R2, R7, 0x4, R2 ;  /* 0x0000000407027825 */ /* 0x000fca00078e0202 */
[----:B------:R1:W5:Y:S02]  /*01d0*/  @!P4 LDG.E.64 R4, desc[UR4][R2.64] ;  /* 0x000000040204c981 */ /* 0x000364000c1e1b00 */
[----:B-1----:R-:W1:Y:S02]  /*01e0*/  LDC.64 R2, c[0x0][0x218] ;  /* 0x00008600ff027b82 */ /* 0x002e640000000a00 */
[----:B-1----:R-:W-:-:S04]  /*01f0*/  IMAD.WIDE R2, R7, 0x4, R2 ;  /* 0x0000000407027825 */ /* 0x002fc800078e0202 */
[----:B--2---:R-:W-:Y:S01]  /*0200*/  FADD R11, R11, R0 ;  /* 0x000000000b0b7221 */ /* 0x004fe20000000000 */
[----:B---3--:R-:W-:-:S03]  /*0210*/  FADD R13, R13, R6 ;  /* 0x000000060d0d7221 */ /* 0x008fc60000000000 */
[----:B----4-:R-:W-:Y:S01]  /*0220*/  FADD R11, R11, R10 ;  /* 0x0000000a0b0b7221 */ /* 0x010fe20000000000 */
[----:B-----5:R-:W-:-:S03]  /*0230*/  FADD R12, R13, R12 ;  /* 0x0000000c0d0c7221 */ /* 0x020fc60000000000 */
[----:B------:R-:W-:Y:S01]  /*0240*/  FADD R11, R11, R14 ;  /* 0x0000000e0b0b7221 */ /* 0x000fe20000000000 */
[----:B------:R-:W-:-:S04]  /*0250*/  FADD R12, R12, R15 ;  /* 0x0000000f0c0c7221 */ /* 0x000fc80000000000 */
[C---:B------:R-:W-:Y:S02]  /*0260*/  FSETP.GT.AND P0, PT, |R11|.reuse, 8.50705917302346158658e+37, PT ;  /* 0x7e8000000b00780b */ /* 0x040fe40003f04200 */
[----:B------:R-:W-:Y:S02]  /*0270*/  FSETP.GEU.AND P2, PT, |R11|, 1.175494350822287508e-38, PT ;  /* 0x008000000b00780b */ /* 0x000fe40003f4e200 */
[C---:B------:R-:W-:Y:S02]  /*0280*/  FSETP.GT.AND P1, PT, |R12|.reuse, 8.50705917302346158658e+37, PT ;  /* 0x7e8000000c00780b */ /* 0x040fe40003f24200 */
[----:B------:R-:W-:-:S07]  /*0290*/  FSETP.GEU.AND P3, PT, |R12|, 1.175494350822287508e-38, PT ;  /* 0x008000000c00780b */ /* 0x000fce0003f6e200 */
[----:B------:R-:W-:Y:S01]  /*02a0*/  @P0 FMUL R11, R11, 0.25 ;  /* 0x3e8000000b0b0820 */ /* 0x000fe20000400000 */
[----:B------:R-:W-:-:S03]  /*02b0*/  @P0 FMUL R4, R4, 0.25 ;  /* 0x3e80000004040820 */ /* 0x000fc60000400000 */
[----:B------:R-:W-:Y:S01]  /*02c0*/  @P1 FMUL R12, R12, 0.25 ;  /* 0x3e8000000c0c1820 */ /* 0x000fe20000400000 */
[----:B------:R-:W-:Y:S01]  /*02d0*/  @!P2 FMUL R11, R11, 16777216 ;  /* 0x4b8000000b0ba820 */ /* 0x000fe20000400000 */
[----:B------:R-:W-:Y:S01]  /*02e0*/  @P1 FMUL R5, R5, 0.25 ;  /* 0x3e80000005051820 */ /* 0x000fe20000400000 */
[----:B------:R-:W-:Y:S01]  /*02f0*/  @!P2 FMUL R4, R4, 16777216 ;  /* 0x4b8000000404a820 */ /* 0x000fe20000400000 */
[----:B------:R-:W-:Y:S02]  /*0300*/  @!P3 FMUL R12, R12, 16777216 ;  /* 0x4b8000000c0cb820 */ /* 0x000fe40000400000 */
[----:B------:R-:W-:Y:S01]  /*0310*/  @!P3 FMUL R5, R5, 16777216 ;  /* 0x4b8000000505b820 */ /* 0x000fe20000400000 */
[----:B------:R-:W1:Y:S08]  /*0320*/  MUFU.RCP R11, R11 ;  /* 0x0000000b000b7308 */ /* 0x000e700000001000 */
[----:B------:R-:W2:Y:S01]  /*0330*/  MUFU.RCP R12, R12 ;  /* 0x0000000c000c7308 */ /* 0x000ea20000001000 */
[----:B-1----:R-:W-:Y:S01]  /*0340*/  FMUL R4, R11, R4 ;  /* 0x000000040b047220 */ /* 0x002fe20000400000 */
[----:B--2---:R-:W-:Y:S01]  /*0350*/  FMUL R5, R12, R5 ;  /* 0x000000050c057220 */ /* 0x004fe20000400000 */
[----:B------:R-:W-:Y:S06]  /*0360*/  @P4 EXIT ;  /* 0x000000000000494d */ /* 0x000fec0003800000 */
[----:B------:R-:W-:Y:S01]  /*0370*/  STG.E.64 desc[UR4][R2.64], R4 ;  /* 0x0000000402007986 */ /* 0x000fe2000c101b04 */
[----:B------:R-:W-:Y:S05]  /*0380*/  EXIT ;  /* 0x000000000000794d */ /* 0x000fea0003800000 */
.L_x_0:
[----:B------:R-:W-:-:S00]  /*0390*/  BRA `(.L_x_0) ;  /* 0xfffffffc00fc7947 */ /* 0x000fc0000383ffff */
[----:B------:R-:W-:-:S00]  /*03a0*/  NOP ;  /* 0x0000000000007918 */ /* 0x000fc00000000000 */
        /* <DEDUP_REMOVED lines=13> */
.L_x_1:


//--------------------- .nv.constant0.triton_poi_fused__softmax_5 --------------------------
	.section	.nv.constant0.triton_poi_fused__softmax_5,"a",@progbits
	.sectionflags	@""
	.align	4
.nv.constant0.triton_poi_fused__softmax_5:
	.zero		548
